//
// Generated by NVIDIA NVVM Compiler
//
// Compiler Build ID: CL-36424714
// Cuda compilation tools, release 13.0, V13.0.88
// Based on NVVM 20.0.0
//

.version 9.0
.target sm_100
.address_size 64

	// .globl	_Z10minComparePiS_PbS_

.visible .entry _Z10minComparePiS_PbS_(
	.param .u64 .ptr .align 1 _Z10minComparePiS_PbS__param_0,
	.param .u64 .ptr .align 1 _Z10minComparePiS_PbS__param_1,
	.param .u64 .ptr .align 1 _Z10minComparePiS_PbS__param_2,
	.param .u64 .ptr .align 1 _Z10minComparePiS_PbS__param_3
)
{
	.reg .pred 	%p<5>;
	.reg .b16 	%rs<3>;
	.reg .b32 	%r<17>;
	.reg .b64 	%rd<17>;

	ld.param.u64 	%rd2, [_Z10minComparePiS_PbS__param_0];
	ld.param.u64 	%rd3, [_Z10minComparePiS_PbS__param_1];
	ld.param.u64 	%rd4, [_Z10minComparePiS_PbS__param_2];
	ld.param.u64 	%rd5, [_Z10minComparePiS_PbS__param_3];
	cvta.to.global.u64 	%rd1, %rd4;
	cvta.to.global.u64 	%rd6, %rd3;
	cvta.to.global.u64 	%rd7, %rd5;
	ld.global.u32 	%r6, [%rd7];
	ld.global.u32 	%r7, [%rd6];
	mov.u32 	%r8, %tid.x;
	mov.u32 	%r9, %ctaid.x;
	mov.u32 	%r10, %ntid.x;
	mad.lo.s32 	%r1, %r9, %r10, %r8;
	mov.u32 	%r11, %tid.y;
	mov.u32 	%r12, %ctaid.y;
	mov.u32 	%r13, %ntid.y;
	mad.lo.s32 	%r14, %r12, %r13, %r11;
	add.s32 	%r15, %r6, %r1;
	add.s32 	%r2, %r15, %r7;
	add.s32 	%r16, %r6, %r14;
	add.s32 	%r3, %r16, %r7;
	setp.eq.s32 	%p1, %r1, %r14;
	@%p1 bra 	$L__BB0_6;
	cvta.to.global.u64 	%rd8, %rd2;
	mul.wide.s32 	%rd9, %r2, 4;
	add.s64 	%rd10, %rd8, %rd9;
	ld.global.u32 	%r4, [%rd10];
	mul.wide.s32 	%rd11, %r3, 4;
	add.s64 	%rd12, %rd8, %rd11;
	ld.global.u32 	%r5, [%rd12];
	setp.eq.s32 	%p2, %r5, 0;
	@%p2 bra 	$L__BB0_6;
	setp.ne.s32 	%p3, %r4, 0;
	@%p3 bra 	$L__BB0_4;
	cvt.s64.s32 	%rd15, %r1;
	add.s64 	%rd16, %rd1, %rd15;
	mov.b16 	%rs2, 0;
	st.global.u8 	[%rd16], %rs2;
	bra.uni 	$L__BB0_6;
$L__BB0_4:
	setp.le.s32 	%p4, %r4, %r5;
	@%p4 bra 	$L__BB0_6;
	cvt.s64.s32 	%rd13, %r1;
	add.s64 	%rd14, %rd1, %rd13;
	mov.b16 	%rs1, 0;
	st.global.u8 	[%rd14], %rs1;
$L__BB0_6:
	ret;

}
	// .globl	_Z7cudaMinPiS_PbS_S_
.visible .entry _Z7cudaMinPiS_PbS_S_(
	.param .u64 .ptr .align 1 _Z7cudaMinPiS_PbS_S__param_0,
	.param .u64 .ptr .align 1 _Z7cudaMinPiS_PbS_S__param_1,
	.param .u64 .ptr .align 1 _Z7cudaMinPiS_PbS_S__param_2,
	.param .u64 .ptr .align 1 _Z7cudaMinPiS_PbS_S__param_3,
	.param .u64 .ptr .align 1 _Z7cudaMinPiS_PbS_S__param_4
)
{
	.reg .pred 	%p<2>;
	.reg .b16 	%rs<2>;
	.reg .b32 	%r<7>;
	.reg .b64 	%rd<15>;

	ld.param.u64 	%rd1, [_Z7cudaMinPiS_PbS_S__param_0];
	ld.param.u64 	%rd2, [_Z7cudaMinPiS_PbS_S__param_1];
	ld.param.u64 	%rd5, [_Z7cudaMinPiS_PbS_S__param_2];
	ld.param.u64 	%rd3, [_Z7cudaMinPiS_PbS_S__param_3];
	ld.param.u64 	%rd4, [_Z7cudaMinPiS_PbS_S__param_4];
	cvta.to.global.u64 	%rd6, %rd5;
	mov.u32 	%r1, %ctaid.x;
	cvt.u64.u32 	%rd7, %r1;
	add.s64 	%rd8, %rd6, %rd7;
	ld.global.u8 	%rs1, [%rd8];
	setp.eq.s16 	%p1, %rs1, 0;
	@%p1 bra 	$L__BB1_2;
	cvta.to.global.u64 	%rd9, %rd4;
	cvta.to.global.u64 	%rd10, %rd2;
	cvta.to.global.u64 	%rd11, %rd1;
	cvta.to.global.u64 	%rd12, %rd3;
	ld.global.u32 	%r2, [%rd9];
	add.s32 	%r3, %r2, %r1;
	ld.global.u32 	%r4, [%rd10];
	add.s32 	%r5, %r3, %r4;
	mul.wide.s32 	%rd13, %r5, 4;
	add.s64 	%rd14, %rd11, %rd13;
	ld.global.u32 	%r6, [%rd14];
	st.global.u32 	[%rd12], %r6;
$L__BB1_2:
	ret;

}
	// .globl	_Z10maxComparePiPb
.visible .entry _Z10maxComparePiPb(
	.param .u64 .ptr .align 1 _Z10maxComparePiPb_param_0,
	.param .u64 .ptr .align 1 _Z10maxComparePiPb_param_1
)
{
	.reg .pred 	%p<3>;
	.reg .b16 	%rs<2>;
	.reg .b32 	%r<11>;
	.reg .b64 	%rd<11>;

	ld.param.u64 	%rd1, [_Z10maxComparePiPb_param_0];
	ld.param.u64 	%rd2, [_Z10maxComparePiPb_param_1];
	mov.u32 	%r3, %tid.x;
	mov.u32 	%r4, %ctaid.x;
	mov.u32 	%r5, %ntid.x;
	mad.lo.s32 	%r1, %r4, %r5, %r3;
	mov.u32 	%r6, %tid.y;
	mov.u32 	%r7, %ctaid.y;
	mov.u32 	%r8, %ntid.y;
	mad.lo.s32 	%r2, %r7, %r8, %r6;
	setp.eq.s32 	%p1, %r1, %r2;
	@%p1 bra 	$L__BB2_3;
	cvta.to.global.u64 	%rd3, %rd1;
	mul.wide.s32 	%rd4, %r1, 4;
	add.s64 	%rd5, %rd3, %rd4;
	ld.global.u32 	%r9, [%rd5];
	mul.wide.u32 	%rd6, %r2, 4;
	add.s64 	%rd7, %rd3, %rd6;
	ld.global.u32 	%r10, [%rd7];
	setp.ge.s32 	%p2, %r9, %r10;
	@%p2 bra 	$L__BB2_3;
	cvt.s64.s32 	%rd8, %r1;
	cvta.to.global.u64 	%rd9, %rd2;
	add.s64 	%rd10, %rd9, %rd8;
	mov.b16 	%rs1, 0;
	st.global.u8 	[%rd10], %rs1;
$L__BB2_3:
	ret;

}
	// .globl	_Z7cudaMaxPiPbS_
.visible .entry _Z7cudaMaxPiPbS_(
	.param .u64 .ptr .align 1 _Z7cudaMaxPiPbS__param_0,
	.param .u64 .ptr .align 1 _Z7cudaMaxPiPbS__param_1,
	.param .u64 .ptr .align 1 _Z7cudaMaxPiPbS__param_2
)
{
	.reg .pred 	%p<2>;
	.reg .b16 	%rs<2>;
	.reg .b32 	%r<3>;
	.reg .b64 	%rd<11>;

	ld.param.u64 	%rd1, [_Z7cudaMaxPiPbS__param_0];
	ld.param.u64 	%rd3, [_Z7cudaMaxPiPbS__param_1];
	ld.param.u64 	%rd2, [_Z7cudaMaxPiPbS__param_2];
	cvta.to.global.u64 	%rd4, %rd3;
	mov.u32 	%r1, %ctaid.x;
	cvt.u64.u32 	%rd5, %r1;
	add.s64 	%rd6, %rd4, %rd5;
	ld.global.u8 	%rs1, [%rd6];
	setp.eq.s16 	%p1, %rs1, 0;
	@%p1 bra 	$L__BB3_2;
	cvta.to.global.u64 	%rd7, %rd1;
	cvta.to.global.u64 	%rd8, %rd2;
	mul.wide.u32 	%rd9, %r1, 4;
	add.s64 	%rd10, %rd7, %rd9;
	ld.global.u32 	%r2, [%rd10];
	st.global.u32 	[%rd8], %r2;
$L__BB3_2:
	ret;

}
	// .globl	_Z12cudaBoolFillPbi
.visible .entry _Z12cudaBoolFillPbi(
	.param .u64 .ptr .align 1 _Z12cudaBoolFillPbi_param_0,
	.param .u32 _Z12cudaBoolFillPbi_param_1
)
{
	.reg .pred 	%p<2>;
	.reg .b16 	%rs<2>;
	.reg .b32 	%r<6>;
	.reg .b64 	%rd<5>;

	ld.param.u64 	%rd1, [_Z12cudaBoolFillPbi_param_0];
	ld.param.u32 	%r2, [_Z12cudaBoolFillPbi_param_1];
	mov.u32 	%r3, %tid.x;
	mov.u32 	%r4, %ctaid.x;
	mov.u32 	%r5, %ntid.x;
	mad.lo.s32 	%r1, %r4, %r5, %r3;
	setp.ge.s32 	%p1, %r1, %r2;
	@%p1 bra 	$L__BB4_2;
	cvta.to.global.u64 	%rd2, %rd1;
	cvt.s64.s32 	%rd3, %r1;
	add.s64 	%rd4, %rd2, %rd3;
	mov.b16 	%rs1, 1;
	st.global.u8 	[%rd4], %rs1;
$L__BB4_2:
	ret;

}
	// .globl	_Z10fillColumnPiS_S_S_
.visible .entry _Z10fillColumnPiS_S_S_(
	.param .u64 .ptr .align 1 _Z10fillColumnPiS_S_S__param_0,
	.param .u64 .ptr .align 1 _Z10fillColumnPiS_S_S__param_1,
	.param .u64 .ptr .align 1 _Z10fillColumnPiS_S_S__param_2,
	.param .u64 .ptr .align 1 _Z10fillColumnPiS_S_S__param_3
)
{
	.reg .pred 	%p<4>;
	.reg .b32 	%r<20>;
	.reg .b64 	%rd<17>;

	ld.param.u64 	%rd2, [_Z10fillColumnPiS_S_S__param_0];
	ld.param.u64 	%rd3, [_Z10fillColumnPiS_S_S__param_1];
	ld.param.u64 	%rd4, [_Z10fillColumnPiS_S_S__param_2];
	ld.param.u64 	%rd5, [_Z10fillColumnPiS_S_S__param_3];
	cvta.to.global.u64 	%rd1, %rd3;
	cvta.to.global.u64 	%rd6, %rd5;
	cvta.to.global.u64 	%rd7, %rd4;
	mov.u32 	%r8, %tid.x;
	mov.u32 	%r9, %ctaid.x;
	mov.u32 	%r10, %ntid.x;
	mad.lo.s32 	%r1, %r9, %r10, %r8;
	ld.global.u32 	%r2, [%rd7];
	ld.global.u32 	%r3, [%rd6];
	setp.eq.s32 	%p1, %r1, %r2;
	mov.b32 	%r19, 1;
	@%p1 bra 	$L__BB5_3;
	cvta.to.global.u64 	%rd8, %rd2;
	not.b32 	%r12, %r1;
	add.s32 	%r4, %r2, %r12;
	mul.wide.s32 	%rd9, %r4, 4;
	add.s64 	%rd10, %rd8, %rd9;
	ld.global.u32 	%r13, [%rd10];
	mul.wide.s32 	%rd11, %r2, 4;
	add.s64 	%rd12, %rd8, %rd11;
	ld.global.u32 	%r14, [%rd12];
	setp.ne.s32 	%p2, %r13, %r14;
	@%p2 bra 	$L__BB5_3;
	mad.lo.s32 	%r15, %r3, %r1, %r4;
	mul.wide.s32 	%rd13, %r15, 4;
	add.s64 	%rd14, %rd1, %rd13;
	ld.global.u32 	%r16, [%rd14];
	setp.eq.s32 	%p3, %r16, 0;
	add.s32 	%r17, %r16, 1;
	selp.b32 	%r19, 2, %r17, %p3;
$L__BB5_3:
	mad.lo.s32 	%r18, %r3, %r1, %r2;
	mul.wide.s32 	%rd15, %r18, 4;
	add.s64 	%rd16, %rd1, %rd15;
	st.global.u32 	[%rd16], %r19;
	ret;

}


// ===== COMPILED SASS (sm_100) =====

	.target	sm_100

	.elftype	@"ET_EXEC"


//--------------------- .note.nv.tkinfo           --------------------------
	.section	.note.nv.tkinfo,"",@"SHT_NOTE"
	.sectionflags	@"SHF_NOTE_NV_TKINFO"
	.tkinfo
        /*0018*/ 	.word	0x00000002
        /*0030*/ 	.string	""
        /*0030*/ 	.string	"ptxas"
        /*0030*/ 	.string	"Cuda compilation tools, release 13.0, V13.0.88"
        /*0030*/ 	.string	"Build cuda_13.0.r13.0/compiler.36424714_0"
        /*0030*/ 	.string	"-arch sm_100 -m 64 "



//--------------------- .note.nv.cuinfo           --------------------------
	.section	.note.nv.cuinfo,"",@"SHT_NOTE"
	.sectionflags	@"SHF_NOTE_NV_CUINFO"
        /*0018*/ 	.short	0x0002
        /*001a*/ 	.short	0x0064
        /*001c*/ 	.short	0x0082
	.zero		2


//--------------------- .nv.info                  --------------------------
	.section	.nv.info,"",@"SHT_CUDA_INFO"
	.align	4


	//----- nvinfo : EIATTR_REGCOUNT
	.align		4
        /*0000*/ 	.byte	0x04, 0x2f
        /*0002*/ 	.short	(.L_1 - .L_0)
	.align		4
.L_0:
        /*0004*/ 	.word	index@(_Z10minComparePiS_PbS_)
        /*0008*/ 	.word	0x0000000e


	//----- nvinfo : EIATTR_FRAME_SIZE
	.align		4
.L_1:
        /*000c*/ 	.byte	0x04, 0x11
        /*000e*/ 	.short	(.L_3 - .L_2)
	.align		4
.L_2:
        /*0010*/ 	.word	index@(_Z10minComparePiS_PbS_)
        /*0014*/ 	.word	0x00000000


	//----- nvinfo : EIATTR_REGCOUNT
	.align		4
.L_3:
        /*0018*/ 	.byte	0x04, 0x2f
        /*001a*/ 	.short	(.L_5 - .L_4)
	.align		4
.L_4:
        /*001c*/ 	.word	index@(_Z7cudaMinPiS_PbS_S_)
        /*0020*/ 	.word	0x0000000c


	//----- nvinfo : EIATTR_FRAME_SIZE
	.align		4
.L_5:
        /*0024*/ 	.byte	0x04, 0x11
        /*0026*/ 	.short	(.L_7 - .L_6)
	.align		4
.L_6:
        /*0028*/ 	.word	index@(_Z7cudaMinPiS_PbS_S_)
        /*002c*/ 	.word	0x00000000


	//----- nvinfo : EIATTR_REGCOUNT
	.align		4
.L_7:
        /*0030*/ 	.byte	0x04, 0x2f
        /*0032*/ 	.short	(.L_9 - .L_8)
	.align		4
.L_8:
        /*0034*/ 	.word	index@(_Z10maxComparePiPb)
        /*0038*/ 	.word	0x0000000a


	//----- nvinfo : EIATTR_FRAME_SIZE
	.align		4
.L_9:
        /*003c*/ 	.byte	0x04, 0x11
        /*003e*/ 	.short	(.L_11 - .L_10)
	.align		4
.L_10:
        /*0040*/ 	.word	index@(_Z10maxComparePiPb)
        /*0044*/ 	.word	0x00000000


	//----- nvinfo : EIATTR_REGCOUNT
	.align		4
.L_11:
        /*0048*/ 	.byte	0x04, 0x2f
        /*004a*/ 	.short	(.L_13 - .L_12)
	.align		4
.L_12:
        /*004c*/ 	.word	index@(_Z7cudaMaxPiPbS_)
        /*0050*/ 	.word	0x00000008


	//----- nvinfo : EIATTR_FRAME_SIZE
	.align		4
.L_13:
        /*0054*/ 	.byte	0x04, 0x11
        /*0056*/ 	.short	(.L_15 - .L_14)
	.align		4
.L_14:
        /*0058*/ 	.word	index@(_Z7cudaMaxPiPbS_)
        /*005c*/ 	.word	0x00000000


	//----- nvinfo : EIATTR_REGCOUNT
	.align		4
.L_15:
        /*0060*/ 	.byte	0x04, 0x2f
        /*0062*/ 	.short	(.L_17 - .L_16)
	.align		4
.L_16:
        /*0064*/ 	.word	index@(_Z12cudaBoolFillPbi)
        /*0068*/ 	.word	0x00000007


	//----- nvinfo : EIATTR_FRAME_SIZE
	.align		4
.L_17:
        /*006c*/ 	.byte	0x04, 0x11
        /*006e*/ 	.short	(.L_19 - .L_18)
	.align		4
.L_18:
        /*0070*/ 	.word	index@(_Z12cudaBoolFillPbi)
        /*0074*/ 	.word	0x00000000


	//----- nvinfo : EIATTR_REGCOUNT
	.align		4
.L_19:
        /*0078*/ 	.byte	0x04, 0x2f
        /*007a*/ 	.short	(.L_21 - .L_20)
	.align		4
.L_20:
        /*007c*/ 	.word	index@(_Z10fillColumnPiS_S_S_)
        /*0080*/ 	.word	0x00000012


	//----- nvinfo : EIATTR_FRAME_SIZE
	.align		4
.L_21:
        /*0084*/ 	.byte	0x04, 0x11
        /*0086*/ 	.short	(.L_23 - .L_22)
	.align		4
.L_22:
        /*0088*/ 	.word	index@(_Z10fillColumnPiS_S_S_)
        /*008c*/ 	.word	0x00000000


	//----- nvinfo : EIATTR_MIN_STACK_SIZE
	.align		4
.L_23:
        /*0090*/ 	.byte	0x04, 0x12
        /*0092*/ 	.short	(.L_25 - .L_24)
	.align		4
.L_24:
        /*0094*/ 	.word	index@(_Z10fillColumnPiS_S_S_)
        /*0098*/ 	.word	0x00000000


	//----- nvinfo : EIATTR_MIN_STACK_SIZE
	.align		4
.L_25:
        /*009c*/ 	.byte	0x04, 0x12
        /*009e*/ 	.short	(.L_27 - .L_26)
	.align		4
.L_26:
        /*00a0*/ 	.word	index@(_Z12cudaBoolFillPbi)
        /*00a4*/ 	.word	0x00000000


	//----- nvinfo : EIATTR_MIN_STACK_SIZE
	.align		4
.L_27:
        /*00a8*/ 	.byte	0x04, 0x12
        /*00aa*/ 	.short	(.L_29 - .L_28)
	.align		4
.L_28:
        /*00ac*/ 	.word	index@(_Z7cudaMaxPiPbS_)
        /*00b0*/ 	.word	0x00000000


	//----- nvinfo : EIATTR_MIN_STACK_SIZE
	.align		4
.L_29:
        /*00b4*/ 	.byte	0x04, 0x12
        /*00b6*/ 	.short	(.L_31 - .L_30)
	.align		4
.L_30:
        /*00b8*/ 	.word	index@(_Z10maxComparePiPb)
        /*00bc*/ 	.word	0x00000000


	//----- nvinfo : EIATTR_MIN_STACK_SIZE
	.align		4
.L_31:
        /*00c0*/ 	.byte	0x04, 0x12
        /*00c2*/ 	.short	(.L_33 - .L_32)
	.align		4
.L_32:
        /*00c4*/ 	.word	index@(_Z7cudaMinPiS_PbS_S_)
        /*00c8*/ 	.word	0x00000000


	//----- nvinfo : EIATTR_MIN_STACK_SIZE
	.align		4
.L_33:
        /*00cc*/ 	.byte	0x04, 0x12
        /*00ce*/ 	.short	(.L_35 - .L_34)
	.align		4
.L_34:
        /*00d0*/ 	.word	index@(_Z10minComparePiS_PbS_)
        /*00d4*/ 	.word	0x00000000
.L_35:


//--------------------- .nv.compat                --------------------------
	.section	.nv.compat,"",@"SHT_CUDA_COMPAT_INFO"
	.align	4
        /*0000*/ 	.byte	0x02, 0x09, 0x00, 0x00, 0x02, 0x02, 0x01, 0x00, 0x02, 0x05, 0x05, 0x00, 0x03, 0x07, 0x01, 0x01
        /*0010*/ 	.byte	0x02, 0x03, 0x00, 0x00, 0x02, 0x06, 0x01, 0x00, 0x04, 0x0b, 0x08, 0x00, 0x09, 0x00, 0x00, 0x00
        /*0020*/ 	.byte	0x00, 0x00, 0x00, 0x00


//--------------------- .nv.info._Z10fillColumnPiS_S_S_ --------------------------
	.section	.nv.info._Z10fillColumnPiS_S_S_,"",@"SHT_CUDA_INFO"
	.sectionflags	@""
	.align	4


	//----- nvinfo : EIATTR_CUDA_API_VERSION
	.align		4
        /*0000*/ 	.byte	0x04, 0x37
        /*0002*/ 	.short	(.L_37 - .L_36)
.L_36:
        /*0004*/ 	.word	0x00000082


	//----- nvinfo : EIATTR_KPARAM_INFO
	.align		4
.L_37:
        /*0008*/ 	.byte	0x04, 0x17
        /*000a*/ 	.short	(.L_39 - .L_38)
.L_38:
        /*000c*/ 	.word	0x00000000
        /*0010*/ 	.short	0x0003
        /*0012*/ 	.short	0x0018
        /*0014*/ 	.byte	0x00, 0xf5, 0x21, 0x00


	//----- nvinfo : EIATTR_KPARAM_INFO
	.align		4
.L_39:
        /*0018*/ 	.byte	0x04, 0x17
        /*001a*/ 	.short	(.L_41 - .L_40)
.L_40:
        /*001c*/ 	.word	0x00000000
        /*0020*/ 	.short	0x0002
        /*0022*/ 	.short	0x0010
        /*0024*/ 	.byte	0x00, 0xf5, 0x21, 0x00


	//----- nvinfo : EIATTR_KPARAM_INFO
	.align		4
.L_41:
        /*0028*/ 	.byte	0x04, 0x17
        /*002a*/ 	.short	(.L_43 - .L_42)
.L_42:
        /*002c*/ 	.word	0x00000000
        /*0030*/ 	.short	0x0001
        /*0032*/ 	.short	0x0008
        /*0034*/ 	.byte	0x00, 0xf5, 0x21, 0x00


	//----- nvinfo : EIATTR_KPARAM_INFO
	.align		4
.L_43:
        /*0038*/ 	.byte	0x04, 0x17
        /*003a*/ 	.short	(.L_45 - .L_44)
.L_44:
        /*003c*/ 	.word	0x00000000
        /*0040*/ 	.short	0x0000
        /*0042*/ 	.short	0x0000
        /*0044*/ 	.byte	0x00, 0xf5, 0x21, 0x00


	//----- nvinfo : EIATTR_SPARSE_MMA_MASK
	.align		4
.L_45:
        /*0048*/ 	.byte	0x03, 0x50
        /*004a*/ 	.short	0x0000


	//----- nvinfo : EIATTR_MAXREG_COUNT
	.align		4
        /*004c*/ 	.byte	0x03, 0x1b
        /*004e*/ 	.short	0x00ff


	//----- nvinfo : EIATTR_MERCURY_ISA_VERSION
	.align		4
        /*0050*/ 	.byte	0x03, 0x5f
        /*0052*/ 	.short	0x0101


	//----- nvinfo : EIATTR_VRC_CTA_INIT_COUNT
	.align		4
        /*0054*/ 	.byte	0x02, 0x4a
	.zero		1
	.zero		1


	//----- nvinfo : EIATTR_EXIT_INSTR_OFFSETS
	.align		4
        /*0058*/ 	.byte	0x04, 0x1c
        /*005a*/ 	.short	(.L_47 - .L_46)


	//   ....[0]....
.L_46:
        /*005c*/ 	.word	0x00000230


	//----- nvinfo : EIATTR_CRS_STACK_SIZE
	.align		4
.L_47:
        /*0060*/ 	.byte	0x04, 0x1e
        /*0062*/ 	.short	(.L_49 - .L_48)
.L_48:
        /*0064*/ 	.word	0x00000000


	//----- nvinfo : EIATTR_CBANK_PARAM_SIZE
	.align		4
.L_49:
        /*0068*/ 	.byte	0x03, 0x19
        /*006a*/ 	.short	0x0020


	//----- nvinfo : EIATTR_PARAM_CBANK
	.align		4
        /*006c*/ 	.byte	0x04, 0x0a
        /*006e*/ 	.short	(.L_51 - .L_50)
	.align		4
.L_50:
        /*0070*/ 	.word	index@(.nv.constant0._Z10fillColumnPiS_S_S_)
        /*0074*/ 	.short	0x0380
        /*0076*/ 	.short	0x0020


	//----- nvinfo : EIATTR_SW_WAR
	.align		4
.L_51:
        /*0078*/ 	.byte	0x04, 0x36
        /*007a*/ 	.short	(.L_53 - .L_52)
.L_52:
        /*007c*/ 	.word	0x00000008
.L_53:


//--------------------- .nv.info._Z12cudaBoolFillPbi --------------------------
	.section	.nv.info._Z12cudaBoolFillPbi,"",@"SHT_CUDA_INFO"
	.sectionflags	@""
	.align	4


	//----- nvinfo : EIATTR_CUDA_API_VERSION
	.align		4
        /*0000*/ 	.byte	0x04, 0x37
        /*0002*/ 	.short	(.L_55 - .L_54)
.L_54:
        /*0004*/ 	.word	0x00000082


	//----- nvinfo : EIATTR_KPARAM_INFO
	.align		4
.L_55:
        /*0008*/ 	.byte	0x04, 0x17
        /*000a*/ 	.short	(.L_57 - .L_56)
.L_56:
        /*000c*/ 	.word	0x00000000
        /*0010*/ 	.short	0x0001
        /*0012*/ 	.short	0x0008
        /*0014*/ 	.byte	0x00, 0xf0, 0x11, 0x00


	//----- nvinfo : EIATTR_KPARAM_INFO
	.align		4
.L_57:
        /*0018*/ 	.byte	0x04, 0x17
        /*001a*/ 	.short	(.L_59 - .L_58)
.L_58:
        /*001c*/ 	.word	0x00000000
        /*0020*/ 	.short	0x0000
        /*0022*/ 	.short	0x0000
        /*0024*/ 	.byte	0x00, 0xf5, 0x21, 0x00


	//----- nvinfo : EIATTR_SPARSE_MMA_MASK
	.align		4
.L_59:
        /*0028*/ 	.byte	0x03, 0x50
        /*002a*/ 	.short	0x0000


	//----- nvinfo : EIATTR_MAXREG_COUNT
	.align		4
        /*002c*/ 	.byte	0x03, 0x1b
        /*002e*/ 	.short	0x00ff


	//----- nvinfo : EIATTR_MERCURY_ISA_VERSION
	.align		4
        /*0030*/ 	.byte	0x03, 0x5f
        /*0032*/ 	.short	0x0101


	//----- nvinfo : EIATTR_VRC_CTA_INIT_COUNT
	.align		4
        /*0034*/ 	.byte	0x02, 0x4a
	.zero		1
	.zero		1


	//----- nvinfo : EIATTR_EXIT_INSTR_OFFSETS
	.align		4
        /*0038*/ 	.byte	0x04, 0x1c
        /*003a*/ 	.short	(.L_61 - .L_60)


	//   ....[0]....
.L_60:
        /*003c*/ 	.word	0x00000070


	//   ....[1]....
        /*0040*/ 	.word	0x000000f0


	//----- nvinfo : EIATTR_CBANK_PARAM_SIZE
	.align		4
.L_61:
        /*0044*/ 	.byte	0x03, 0x19
        /*0046*/ 	.short	0x000c


	//----- nvinfo : EIATTR_PARAM_CBANK
	.align		4
        /*0048*/ 	.byte	0x04, 0x0a
        /*004a*/ 	.short	(.L_63 - .L_62)
	.align		4
.L_62:
        /*004c*/ 	.word	index@(.nv.constant0._Z12cudaBoolFillPbi)
        /*0050*/ 	.short	0x0380
        /*0052*/ 	.short	0x000c


	//----- nvinfo : EIATTR_SW_WAR
	.align		4
.L_63:
        /*0054*/ 	.byte	0x04, 0x36
        /*0056*/ 	.short	(.L_65 - .L_64)
.L_64:
        /*0058*/ 	.word	0x00000008
.L_65:


//--------------------- .nv.info._Z7cudaMaxPiPbS_ --------------------------
	.section	.nv.info._Z7cudaMaxPiPbS_,"",@"SHT_CUDA_INFO"
	.sectionflags	@""
	.align	4


	//----- nvinfo : EIATTR_CUDA_API_VERSION
	.align		4
        /*0000*/ 	.byte	0x04, 0x37
        /*0002*/ 	.short	(.L_67 - .L_66)
.L_66:
        /*0004*/ 	.word	0x00000082


	//----- nvinfo : EIATTR_KPARAM_INFO
	.align		4
.L_67:
        /*0008*/ 	.byte	0x04, 0x17
        /*000a*/ 	.short	(.L_69 - .L_68)
.L_68:
        /*000c*/ 	.word	0x00000000
        /*0010*/ 	.short	0x0002
        /*0012*/ 	.short	0x0010
        /*0014*/ 	.byte	0x00, 0xf5, 0x21, 0x00


	//----- nvinfo : EIATTR_KPARAM_INFO
	.align		4
.L_69:
        /*0018*/ 	.byte	0x04, 0x17
        /*001a*/ 	.short	(.L_71 - .L_70)
.L_70:
        /*001c*/ 	.word	0x00000000
        /*0020*/ 	.short	0x0001
        /*0022*/ 	.short	0x0008
        /*0024*/ 	.byte	0x00, 0xf5, 0x21, 0x00


	//----- nvinfo : EIATTR_KPARAM_INFO
	.align		4
.L_71:
        /*0028*/ 	.byte	0x04, 0x17
        /*002a*/ 	.short	(.L_73 - .L_72)
.L_72:
        /*002c*/ 	.word	0x00000000
        /*0030*/ 	.short	0x0000
        /*0032*/ 	.short	0x0000
        /*0034*/ 	.byte	0x00, 0xf5, 0x21, 0x00


	//----- nvinfo : EIATTR_SPARSE_MMA_MASK
	.align		4
.L_73:
        /*0038*/ 	.byte	0x03, 0x50
        /*003a*/ 	.short	0x0000


	//----- nvinfo : EIATTR_MAXREG_COUNT
	.align		4
        /*003c*/ 	.byte	0x03, 0x1b
        /*003e*/ 	.short	0x00ff


	//----- nvinfo : EIATTR_MERCURY_ISA_VERSION
	.align		4
        /*0040*/ 	.byte	0x03, 0x5f
        /*0042*/ 	.short	0x0101


	//----- nvinfo : EIATTR_VRC_CTA_INIT_COUNT
	.align		4
        /*0044*/ 	.byte	0x02, 0x4a
	.zero		1
	.zero		1


	//----- nvinfo : EIATTR_EXIT_INSTR_OFFSETS
	.align		4
        /*0048*/ 	.byte	0x04, 0x1c
        /*004a*/ 	.short	(.L_75 - .L_74)


	//   ....[0]....
.L_74:
        /*004c*/ 	.word	0x00000080


	//   ....[1]....
        /*0050*/ 	.word	0x000000e0


	//----- nvinfo : EIATTR_CBANK_PARAM_SIZE
	.align		4
.L_75:
        /*0054*/ 	.byte	0x03, 0x19
        /*0056*/ 	.short	0x0018


	//----- nvinfo : EIATTR_PARAM_CBANK
	.align		4
        /*0058*/ 	.byte	0x04, 0x0a
        /*005a*/ 	.short	(.L_77 - .L_76)
	.align		4
.L_76:
        /*005c*/ 	.word	index@(.nv.constant0._Z7cudaMaxPiPbS_)
        /*0060*/ 	.short	0x0380
        /*0062*/ 	.short	0x0018


	//----- nvinfo : EIATTR_SW_WAR
	.align		4
.L_77:
        /*0064*/ 	.byte	0x04, 0x36
        /*0066*/ 	.short	(.L_79 - .L_78)
.L_78:
        /*0068*/ 	.word	0x00000008
.L_79:


//--------------------- .nv.info._Z10maxComparePiPb --------------------------
	.section	.nv.info._Z10maxComparePiPb,"",@"SHT_CUDA_INFO"
	.sectionflags	@""
	.align	4


	//----- nvinfo : EIATTR_CUDA_API_VERSION
	.align		4
        /*0000*/ 	.byte	0x04, 0x37
        /*0002*/ 	.short	(.L_81 - .L_80)
.L_80:
        /*0004*/ 	.word	0x00000082


	//----- nvinfo : EIATTR_KPARAM_INFO
	.align		4
.L_81:
        /*0008*/ 	.byte	0x04, 0x17
        /*000a*/ 	.short	(.L_83 - .L_82)
.L_82:
        /*000c*/ 	.word	0x00000000
        /*0010*/ 	.short	0x0001
        /*0012*/ 	.short	0x0008
        /*0014*/ 	.byte	0x00, 0xf5, 0x21, 0x00


	//----- nvinfo : EIATTR_KPARAM_INFO
	.align		4
.L_83:
        /*0018*/ 	.byte	0x04, 0x17
        /*001a*/ 	.short	(.L_85 - .L_84)
.L_84:
        /*001c*/ 	.word	0x00000000
        /*0020*/ 	.short	0x0000
        /*0022*/ 	.short	0x0000
        /*0024*/ 	.byte	0x00, 0xf5, 0x21, 0x00


	//----- nvinfo : EIATTR_SPARSE_MMA_MASK
	.align		4
.L_85:
        /*0028*/ 	.byte	0x03, 0x50
        /*002a*/ 	.short	0x0000


	//----- nvinfo : EIATTR_MAXREG_COUNT
	.align		4
        /*002c*/ 	.byte	0x03, 0x1b
        /*002e*/ 	.short	0x00ff


	//----- nvinfo : EIATTR_MERCURY_ISA_VERSION
	.align		4
        /*0030*/ 	.byte	0x03, 0x5f
        /*0032*/ 	.short	0x0101


	//----- nvinfo : EIATTR_VRC_CTA_INIT_COUNT
	.align		4
        /*0034*/ 	.byte	0x02, 0x4a
	.zero		1
	.zero		1


	//----- nvinfo : EIATTR_EXIT_INSTR_OFFSETS
	.align		4
        /*0038*/ 	.byte	0x04, 0x1c
        /*003a*/ 	.short	(.L_87 - .L_86)


	//   ....[0]....
.L_86:
        /*003c*/ 	.word	0x000000a0


	//   ....[1]....
        /*0040*/ 	.word	0x00000120


	//   ....[2]....
        /*0044*/ 	.word	0x00000170


	//----- nvinfo : EIATTR_CBANK_PARAM_SIZE
	.align		4
.L_87:
        /*0048*/ 	.byte	0x03, 0x19
        /*004a*/ 	.short	0x0010


	//----- nvinfo : EIATTR_PARAM_CBANK
	.align		4
        /*004c*/ 	.byte	0x04, 0x0a
        /*004e*/ 	.short	(.L_89 - .L_88)
	.align		4
.L_88:
        /*0050*/ 	.word	index@(.nv.constant0._Z10maxComparePiPb)
        /*0054*/ 	.short	0x0380
        /*0056*/ 	.short	0x0010


	//----- nvinfo : EIATTR_SW_WAR
	.align		4
.L_89:
        /*0058*/ 	.byte	0x04, 0x36
        /*005a*/ 	.short	(.L_91 - .L_90)
.L_90:
        /*005c*/ 	.word	0x00000008
.L_91:


//--------------------- .nv.info._Z7cudaMinPiS_PbS_S_ --------------------------
	.section	.nv.info._Z7cudaMinPiS_PbS_S_,"",@"SHT_CUDA_INFO"
	.sectionflags	@""
	.align	4


	//----- nvinfo : EIATTR_CUDA_API_VERSION
	.align		4
        /*0000*/ 	.byte	0x04, 0x37
        /*0002*/ 	.short	(.L_93 - .L_92)
.L_92:
        /*0004*/ 	.word	0x00000082


	//----- nvinfo : EIATTR_KPARAM_INFO
	.align		4
.L_93:
        /*0008*/ 	.byte	0x04, 0x17
        /*000a*/ 	.short	(.L_95 - .L_94)
.L_94:
        /*000c*/ 	.word	0x00000000
        /*0010*/ 	.short	0x0004
        /*0012*/ 	.short	0x0020
        /*0014*/ 	.byte	0x00, 0xf5, 0x21, 0x00


	//----- nvinfo : EIATTR_KPARAM_INFO
	.align		4
.L_95:
        /*0018*/ 	.byte	0x04, 0x17
        /*001a*/ 	.short	(.L_97 - .L_96)
.L_96:
        /*001c*/ 	.word	0x00000000
        /*0020*/ 	.short	0x0003
        /*0022*/ 	.short	0x0018
        /*0024*/ 	.byte	0x00, 0xf5, 0x21, 0x00


	//----- nvinfo : EIATTR_KPARAM_INFO
	.align		4
.L_97:
        /*0028*/ 	.byte	0x04, 0x17
        /*002a*/ 	.short	(.L_99 - .L_98)
.L_98:
        /*002c*/ 	.word	0x00000000
        /*0030*/ 	.short	0x0002
        /*0032*/ 	.short	0x0010
        /*0034*/ 	.byte	0x00, 0xf5, 0x21, 0x00


	//----- nvinfo : EIATTR_KPARAM_INFO
	.align		4
.L_99:
        /*0038*/ 	.byte	0x04, 0x17
        /*003a*/ 	.short	(.L_101 - .L_100)
.L_100:
        /*003c*/ 	.word	0x00000000
        /*0040*/ 	.short	0x0001
        /*0042*/ 	.short	0x0008
        /*0044*/ 	.byte	0x00, 0xf5, 0x21, 0x00


	//----- nvinfo : EIATTR_KPARAM_INFO
	.align		4
.L_101:
        /*0048*/ 	.byte	0x04, 0x17
        /*004a*/ 	.short	(.L_103 - .L_102)
.L_102:
        /*004c*/ 	.word	0x00000000
        /*0050*/ 	.short	0x0000
        /*0052*/ 	.short	0x0000
        /*0054*/ 	.byte	0x00, 0xf5, 0x21, 0x00


	//----- nvinfo : EIATTR_SPARSE_MMA_MASK
	.align		4
.L_103:
        /*0058*/ 	.byte	0x03, 0x50
        /*005a*/ 	.short	0x0000


	//----- nvinfo : EIATTR_MAXREG_COUNT
	.align		4
        /*005c*/ 	.byte	0x03, 0x1b
        /*005e*/ 	.short	0x00ff


	//----- nvinfo : EIATTR_MERCURY_ISA_VERSION
	.align		4
        /*0060*/ 	.byte	0x03, 0x5f
        /*0062*/ 	.short	0x0101


	//----- nvinfo : EIATTR_VRC_CTA_INIT_COUNT
	.align		4
        /*0064*/ 	.byte	0x02, 0x4a
	.zero		1
	.zero		1


	//----- nvinfo : EIATTR_EXIT_INSTR_OFFSETS
	.align		4
        /*0068*/ 	.byte	0x04, 0x1c
        /*006a*/ 	.short	(.L_105 - .L_104)


	//   ....[0]....
.L_104:
        /*006c*/ 	.word	0x000000a0


	//   ....[1]....
        /*0070*/ 	.word	0x00000150


	//----- nvinfo : EIATTR_CBANK_PARAM_SIZE
	.align		4
.L_105:
        /*0074*/ 	.byte	0x03, 0x19
        /*0076*/ 	.short	0x0028


	//----- nvinfo : EIATTR_PARAM_CBANK
	.align		4
        /*0078*/ 	.byte	0x04, 0x0a
        /*007a*/ 	.short	(.L_107 - .L_106)
	.align		4
.L_106:
        /*007c*/ 	.word	index@(.nv.constant0._Z7cudaMinPiS_PbS_S_)
        /*0080*/ 	.short	0x0380
        /*0082*/ 	.short	0x0028


	//----- nvinfo : EIATTR_SW_WAR
	.align		4
.L_107:
        /*0084*/ 	.byte	0x04, 0x36
        /*0086*/ 	.short	(.L_109 - .L_108)
.L_108:
        /*0088*/ 	.word	0x00000008
.L_109:


//--------------------- .nv.info._Z10minComparePiS_PbS_ --------------------------
	.section	.nv.info._Z10minComparePiS_PbS_,"",@"SHT_CUDA_INFO"
	.sectionflags	@""
	.align	4


	//----- nvinfo : EIATTR_CUDA_API_VERSION
	.align		4
        /*0000*/ 	.byte	0x04, 0x37
        /*0002*/ 	.short	(.L_111 - .L_110)
.L_110:
        /*0004*/ 	.word	0x00000082


	//----- nvinfo : EIATTR_KPARAM_INFO
	.align		4
.L_111:
        /*0008*/ 	.byte	0x04, 0x17
        /*000a*/ 	.short	(.L_113 - .L_112)
.L_112:
        /*000c*/ 	.word	0x00000000
        /*0010*/ 	.short	0x0003
        /*0012*/ 	.short	0x0018
        /*0014*/ 	.byte	0x00, 0xf5, 0x21, 0x00


	//----- nvinfo : EIATTR_KPARAM_INFO
	.align		4
.L_113:
        /*0018*/ 	.byte	0x04, 0x17
        /*001a*/ 	.short	(.L_115 - .L_114)
.L_114:
        /*001c*/ 	.word	0x00000000
        /*0020*/ 	.short	0x0002
        /*0022*/ 	.short	0x0010
        /*0024*/ 	.byte	0x00, 0xf5, 0x21, 0x00


	//----- nvinfo : EIATTR_KPARAM_INFO
	.align		4
.L_115:
        /*0028*/ 	.byte	0x04, 0x17
        /*002a*/ 	.short	(.L_117 - .L_116)
.L_116:
        /*002c*/ 	.word	0x00000000
        /*0030*/ 	.short	0x0001
        /*0032*/ 	.short	0x0008
        /*0034*/ 	.byte	0x00, 0xf5, 0x21, 0x00


	//----- nvinfo : EIATTR_KPARAM_INFO
	.align		4
.L_117:
        /*0038*/ 	.byte	0x04, 0x17
        /*003a*/ 	.short	(.L_119 - .L_118)
.L_118:
        /*003c*/ 	.word	0x00000000
        /*0040*/ 	.short	0x0000
        /*0042*/ 	.short	0x0000
        /*0044*/ 	.byte	0x00, 0xf5, 0x21, 0x00


	//----- nvinfo : EIATTR_SPARSE_MMA_MASK
	.align		4
.L_119:
        /*0048*/ 	.byte	0x03, 0x50
        /*004a*/ 	.short	0x0000


	//----- nvinfo : EIATTR_MAXREG_COUNT
	.align		4
        /*004c*/ 	.byte	0x03, 0x1b
        /*004e*/ 	.short	0x00ff


	//----- nvinfo : EIATTR_MERCURY_ISA_VERSION
	.align		4
        /*0050*/ 	.byte	0x03, 0x5f
        /*0052*/ 	.short	0x0101


	//----- nvinfo : EIATTR_VRC_CTA_INIT_COUNT
	.align		4
        /*0054*/ 	.byte	0x02, 0x4a
	.zero		1
	.zero		1


	//----- nvinfo : EIATTR_EXIT_INSTR_OFFSETS
	.align		4
        /*0058*/ 	.byte	0x04, 0x1c
        /*005a*/ 	.short	(.L_121 - .L_120)


	//   ....[0]....
.L_120:
        /*005c*/ 	.word	0x000000f0


	//   ....[1]....
        /*0060*/ 	.word	0x00000170


	//   ....[2]....
        /*0064*/ 	.word	0x000001e0


	//   ....[3]....
        /*0068*/ 	.word	0x00000200


	//   ....[4]....
        /*006c*/ 	.word	0x00000250


	//----- nvinfo : EIATTR_CBANK_PARAM_SIZE
	.align		4
.L_121:
        /*0070*/ 	.byte	0x03, 0x19
        /*0072*/ 	.short	0x0020


	//----- nvinfo : EIATTR_PARAM_CBANK
	.align		4
        /*0074*/ 	.byte	0x04, 0x0a
        /*0076*/ 	.short	(.L_123 - .L_122)
	.align		4
.L_122:
        /*0078*/ 	.word	index@(.nv.constant0._Z10minComparePiS_PbS_)
        /*007c*/ 	.short	0x0380
        /*007e*/ 	.short	0x0020


	//----- nvinfo : EIATTR_SW_WAR
	.align		4
.L_123:
        /*0080*/ 	.byte	0x04, 0x36
        /*0082*/ 	.short	(.L_125 - .L_124)
.L_124:
        /*0084*/ 	.word	0x00000008
.L_125:


//--------------------- .nv.callgraph             --------------------------
	.section	.nv.callgraph,"",@"SHT_CUDA_CALLGRAPH"
	.align	4
	.sectionentsize	8
	.align		4
        /*0000*/ 	.word	0x00000000
	.align		4
        /*0004*/ 	.word	0xffffffff
	.align		4
        /*0008*/ 	.word	0x00000000
	.align		4
        /*000c*/ 	.word	0xfffffffe
	.align		4
        /*0010*/ 	.word	0x00000000
	.align		4
        /*0014*/ 	.word	0xfffffffd
	.align		4
        /*0018*/ 	.word	0x00000000
	.align		4
        /*001c*/ 	.word	0xfffffffc


//--------------------- .text._Z10fillColumnPiS_S_S_ --------------------------
	.section	.text._Z10fillColumnPiS_S_S_,"ax",@progbits
	.align	128
        .global         _Z10fillColumnPiS_S_S_
        .type           _Z10fillColumnPiS_S_S_,@function
        .size           _Z10fillColumnPiS_S_S_,(.L_x_8 - _Z10fillColumnPiS_S_S_)
        .other          _Z10fillColumnPiS_S_S_,@"STO_CUDA_ENTRY STV_DEFAULT"
_Z10fillColumnPiS_S_S_:
.text._Z10fillColumnPiS_S_S_:
[----:B------:R-:W-:Y:S08]  /*0000*/  LDC R1, c[0x0][0x37c] ;  /* 0x0000df00ff017b82 */ /* 0x000ff00000000800 */
[----:B------:R-:W0:Y:S01]  /*0010*/  LDC.64 R4, c[0x0][0x390] ;  /* 0x0000e400ff047b82 */ /* 0x000e220000000a00 */
[----:B------:R-:W0:Y:S07]  /*0020*/  LDCU.64 UR4, c[0x0][0x358] ;  /* 0x00006b00ff0477ac */ /* 0x000e2e0008000a00 */
[----:B------:R-:W1:Y:S01]  /*0030*/  LDC.64 R6, c[0x0][0x398] ;  /* 0x0000e600ff067b82 */ /* 0x000e620000000a00 */
[----:B------:R-:W2:Y:S07]  /*0040*/  S2R R0, SR_TID.X ;  /* 0x0000000000007919 */ /* 0x000eae0000002100 */
[----:B------:R-:W2:Y:S01]  /*0050*/  S2UR UR6, SR_CTAID.X ;  /* 0x00000000000679c3 */ /* 0x000ea20000002500 */
[----:B0-----:R-:W3:Y:S07]  /*0060*/  LDG.E R9, desc[UR4][R4.64] ;  /* 0x0000000404097981 */ /* 0x001eee000c1e1900 */
[----:B------:R-:W2:Y:S01]  /*0070*/  LDC R13, c[0x0][0x360] ;  /* 0x0000d800ff0d7b82 */ /* 0x000ea20000000800 */
[----:B-1----:R-:W4:Y:S07]  /*0080*/  LDG.E R11, desc[UR4][R6.64] ;  /* 0x00000004060b7981 */ /* 0x002f2e000c1e1900 */
[----:B------:R-:W0:Y:S01]  /*0090*/  LDC.64 R2, c[0x0][0x388] ;  /* 0x0000e200ff027b82 */ /* 0x000e220000000a00 */
[----:B------:R-:W-:Y:S01]  /*00a0*/  BSSY.RECONVERGENT B0, `(.L_x_0) ;  /* 0x0000017000007945 */ /* 0x000fe20003800200 */
[----:B--2---:R-:W-:-:S05]  /*00b0*/  IMAD R0, R13, UR6, R0 ;  /* 0x000000060d007c24 */ /* 0x004fca000f8e0200 */
[C---:B---3--:R-:W-:Y:S01]  /*00c0*/  ISETP.NE.AND P0, PT, R0.reuse, R9, PT ;  /* 0x000000090000720c */ /* 0x048fe20003f05270 */
[----:B----4-:R-:W-:-:S04]  /*00d0*/  IMAD R13, R0, R11, R9 ;  /* 0x0000000b000d7224 */ /* 0x010fc800078e0209 */
[----:B0-----:R-:W-:-:S04]  /*00e0*/  IMAD.WIDE R2, R13, 0x4, R2 ;  /* 0x000000040d027825 */ /* 0x001fc800078e0202 */
[----:B------:R-:W-:-:S04]  /*00f0*/  HFMA2 R13, -RZ, RZ, 0, 5.9604644775390625e-08 ;  /* 0x00000001ff0d7431 */ /* 0x000fc800000001ff */
[----:B------:R-:W-:Y:S05]  /*0100*/  @!P0 BRA `(.L_x_1) ;  /* 0x0000000000408947 */ /* 0x000fea0003800000 */
[----:B------:R-:W0:Y:S01]  /*0110*/  LDC.64 R4, c[0x0][0x380] ;  /* 0x0000e000ff047b82 */ /* 0x000e220000000a00 */
[----:B------:R-:W-:-:S04]  /*0120*/  LOP3.LUT R6, RZ, R0, RZ, 0x33, !PT ;  /* 0x00000000ff067212 */ /* 0x000fc800078e33ff */
[C---:B------:R-:W-:Y:S01]  /*0130*/  IADD3 R15, PT, PT, R9.reuse, R6, RZ ;  /* 0x00000006090f7210 */ /* 0x040fe20007ffe0ff */
[----:B0-----:R-:W-:-:S04]  /*0140*/  IMAD.WIDE R6, R9, 0x4, R4 ;  /* 0x0000000409067825 */ /* 0x001fc800078e0204 */
[----:B------:R-:W-:Y:S02]  /*0150*/  IMAD.WIDE R4, R15, 0x4, R4 ;  /* 0x000000040f047825 */ /* 0x000fe400078e0204 */
[----:B------:R-:W2:Y:S04]  /*0160*/  LDG.E R7, desc[UR4][R6.64] ;  /* 0x0000000406077981 */ /* 0x000ea8000c1e1900 */
[----:B------:R-:W2:Y:S02]  /*0170*/  LDG.E R4, desc[UR4][R4.64] ;  /* 0x0000000404047981 */ /* 0x000ea4000c1e1900 */
[----:B--2---:R-:W-:-:S13]  /*0180*/  ISETP.NE.AND P0, PT, R4, R7, PT ;  /* 0x000000070400720c */ /* 0x004fda0003f05270 */
[----:B------:R-:W-:Y:S05]  /*0190*/  @P0 BRA `(.L_x_1) ;  /* 0x00000000001c0947 */ /* 0x000fea0003800000 */
[----:B------:R-:W0:Y:S01]  /*01a0*/  LDC.64 R4, c[0x0][0x388] ;  /* 0x0000e200ff047b82 */ /* 0x000e220000000a00 */
[----:B------:R-:W-:-:S04]  /*01b0*/  IMAD R11, R0, R11, R15 ;  /* 0x0000000b000b7224 */ /* 0x000fc800078e020f */
[----:B0-----:R-:W-:-:S06]  /*01c0*/  IMAD.WIDE R4, R11, 0x4, R4 ;  /* 0x000000040b047825 */ /* 0x001fcc00078e0204 */
[----:B------:R-:W2:Y:S02]  /*01d0*/  LDG.E R4, desc[UR4][R4.64] ;  /* 0x0000000404047981 */ /* 0x000ea4000c1e1900 */
[C---:B--2---:R-:W-:Y:S02]  /*01e0*/  ISETP.NE.AND P0, PT, R4.reuse, RZ, PT ;  /* 0x000000ff0400720c */ /* 0x044fe40003f05270 */
[----:B------:R-:W-:-:S04]  /*01f0*/  IADD3 R13, PT, PT, R4, 0x1, RZ ;  /* 0x00000001040d7810 */ /* 0x000fc80007ffe0ff */
[----:B------:R-:W-:-:S07]  /*0200*/  SEL R13, R13, 0x2, P0 ;  /* 0x000000020d0d7807 */ /* 0x000fce0000000000 */
.L_x_1:
[----:B------:R-:W-:Y:S05]  /*0210*/  BSYNC.RECONVERGENT B0 ;  /* 0x0000000000007941 */ /* 0x000fea0003800200 */
.L_x_0:
[----:B------:R-:W-:Y:S01]  /*0220*/  STG.E desc[UR4][R2.64], R13 ;  /* 0x0000000d02007986 */ /* 0x000fe2000c101904 */
[----:B------:R-:W-:Y:S05]  /*0230*/  EXIT ;  /* 0x000000000000794d */ /* 0x000fea0003800000 */
.L_x_2:
[----:B------:R-:W-:-:S00]  /*0240*/  BRA `(.L_x_2) ;  /* 0xfffffffc00fc7947 */ /* 0x000fc0000383ffff */
[----:B------:R-:W-:-:S00]  /*0250*/  NOP ;  /* 0x0000000000007918 */ /* 0x000fc00000000000 */
        /* <DEDUP_REMOVED lines=10> */
.L_x_8:


//--------------------- .text._Z12cudaBoolFillPbi --------------------------
	.section	.text._Z12cudaBoolFillPbi,"ax",@progbits
	.align	128
        .global         _Z12cudaBoolFillPbi
        .type           _Z12cudaBoolFillPbi,@function
        .size           _Z12cudaBoolFillPbi,(.L_x_9 - _Z12cudaBoolFillPbi)
        .other          _Z12cudaBoolFillPbi,@"STO_CUDA_ENTRY STV_DEFAULT"
_Z12cudaBoolFillPbi:
.text._Z12cudaBoolFillPbi:
[----:B------:R-:W-:Y:S01]  /*0000*/  LDC R1, c[0x0][0x37c] ;  /* 0x0000df00ff017b82 */ /* 0x000fe20000000800 */
[----:B------:R-:W0:Y:S07]  /*0010*/  S2R R0, SR_TID.X ;  /* 0x0000000000007919 */ /* 0x000e2e0000002100 */
[----:B------:R-:W0:Y:S01]  /*0020*/  S2UR UR4, SR_CTAID.X ;  /* 0x00000000000479c3 */ /* 0x000e220000002500 */
[----:B------:R-:W1:Y:S07]  /*0030*/  LDCU UR5, c[0x0][0x388] ;  /* 0x00007100ff0577ac */ /* 0x000e6e0008000800 */
[----:B------:R-:W0:Y:S02]  /*0040*/  LDC R3, c[0x0][0x360] ;  /* 0x0000d800ff037b82 */ /* 0x000e240000000800 */
[----:B0-----:R-:W-:-:S05]  /*0050*/  IMAD R0, R3, UR4, R0 ;  /* 0x0000000403007c24 */ /* 0x001fca000f8e0200 */
[----:B-1----:R-:W-:-:S13]  /*0060*/  ISETP.GE.AND P0, PT, R0, UR5, PT ;  /* 0x0000000500007c0c */ /* 0x002fda000bf06270 */
[----:B------:R-:W-:Y:S05]  /*0070*/  @P0 EXIT ;  /* 0x000000000000094d */ /* 0x000fea0003800000 */
[----:B------:R-:W0:Y:S01]  /*0080*/  LDCU.64 UR6, c[0x0][0x380] ;  /* 0x00007000ff0677ac */ /* 0x000e220008000a00 */
[----:B------:R-:W-:Y:S01]  /*0090*/  IMAD.MOV.U32 R4, RZ, RZ, 0x1 ;  /* 0x00000001ff047424 */ /* 0x000fe200078e00ff */
[----:B------:R-:W1:Y:S01]  /*00a0*/  LDCU.64 UR4, c[0x0][0x358] ;  /* 0x00006b00ff0477ac */ /* 0x000e620008000a00 */
[----:B0-----:R-:W-:-:S04]  /*00b0*/  IADD3 R2, P0, PT, R0, UR6, RZ ;  /* 0x0000000600027c10 */ /* 0x001fc8000ff1e0ff */
[----:B------:R-:W-:Y:S02]  /*00c0*/  LEA.HI.X.SX32 R3, R0, UR7, 0x1, P0 ;  /* 0x0000000700037c11 */ /* 0x000fe400080f0eff */
[----:B------:R-:W-:-:S05]  /*00d0*/  PRMT R0, R4, 0x7610, R0 ;  /* 0x0000761004007816 */ /* 0x000fca0000000000 */
[----:B-1----:R-:W-:Y:S01]  /*00e0*/  STG.E.U8 desc[UR4][R2.64], R0 ;  /* 0x0000000002007986 */ /* 0x002fe2000c101104 */
[----:B------:R-:W-:Y:S05]  /*00f0*/  EXIT ;  /* 0x000000000000794d */ /* 0x000fea0003800000 */
.L_x_3:
        /* <DEDUP_REMOVED lines=16> */
.L_x_9:


//--------------------- .text._Z7cudaMaxPiPbS_    --------------------------
	.section	.text._Z7cudaMaxPiPbS_,"ax",@progbits
	.align	128
        .global         _Z7cudaMaxPiPbS_
        .type           _Z7cudaMaxPiPbS_,@function
        .size           _Z7cudaMaxPiPbS_,(.L_x_10 - _Z7cudaMaxPiPbS_)
        .other          _Z7cudaMaxPiPbS_,@"STO_CUDA_ENTRY STV_DEFAULT"
_Z7cudaMaxPiPbS_:
.text._Z7cudaMaxPiPbS_:
[----:B------:R-:W-:Y:S01]  /*0000*/  LDC R1, c[0x0][0x37c] ;  /* 0x0000df00ff017b82 */ /* 0x000fe20000000800 */
[----:B------:R-:W0:Y:S01]  /*0010*/  S2R R5, SR_CTAID.X ;  /* 0x0000000000057919 */ /* 0x000e220000002500 */
[----:B------:R-:W0:Y:S01]  /*0020*/  LDCU.64 UR6, c[0x0][0x388] ;  /* 0x00007100ff0677ac */ /* 0x000e220008000a00 */
[----:B------:R-:W1:Y:S01]  /*0030*/  LDCU.64 UR4, c[0x0][0x358] ;  /* 0x00006b00ff0477ac */ /* 0x000e620008000a00 */
[----:B0-----:R-:W-:-:S04]  /*0040*/  IADD3 R2, P0, PT, R5, UR6, RZ ;  /* 0x0000000605027c10 */ /* 0x001fc8000ff1e0ff */
[----:B------:R-:W-:-:S05]  /*0050*/  IADD3.X R3, PT, PT, RZ, UR7, RZ, P0, !PT ;  /* 0x00000007ff037c10 */ /* 0x000fca00087fe4ff */
[----:B-1----:R-:W2:Y:S02]  /*0060*/  LDG.E.U8 R2, desc[UR4][R2.64] ;  /* 0x0000000402027981 */ /* 0x002ea4000c1e1100 */
[----:B--2---:R-:W-:-:S13]  /*0070*/  ISETP.NE.AND P0, PT, R2, RZ, PT ;  /* 0x000000ff0200720c */ /* 0x004fda0003f05270 */
[----:B------:R-:W-:Y:S05]  /*0080*/  @!P0 EXIT ;  /* 0x000000000000894d */ /* 0x000fea0003800000 */
[----:B------:R-:W0:Y:S02]  /*0090*/  LDC.64 R2, c[0x0][0x380] ;  /* 0x0000e000ff027b82 */ /* 0x000e240000000a00 */
[----:B0-----:R-:W-:-:S06]  /*00a0*/  IMAD.WIDE.U32 R2, R5, 0x4, R2 ;  /* 0x0000000405027825 */ /* 0x001fcc00078e0002 */
[----:B------:R-:W2:Y:S01]  /*00b0*/  LDG.E R3, desc[UR4][R2.64] ;  /* 0x0000000402037981 */ /* 0x000ea2000c1e1900 */
[----:B------:R-:W2:Y:S03]  /*00c0*/  LDC.64 R4, c[0x0][0x390] ;  /* 0x0000e400ff047b82 */ /* 0x000ea60000000a00 */
[----:B--2---:R-:W-:Y:S01]  /*00d0*/  STG.E desc[UR4][R4.64], R3 ;  /* 0x0000000304007986 */ /* 0x004fe2000c101904 */
[----:B------:R-:W-:Y:S05]  /*00e0*/  EXIT ;  /* 0x000000000000794d */ /* 0x000fea0003800000 */
.L_x_4:
        /* <DEDUP_REMOVED lines=9> */
.L_x_10:


//--------------------- .text._Z10maxComparePiPb  --------------------------
	.section	.text._Z10maxComparePiPb,"ax",@progbits
	.align	128
        .global         _Z10maxComparePiPb
        .type           _Z10maxComparePiPb,@function
        .size           _Z10maxComparePiPb,(.L_x_11 - _Z10maxComparePiPb)
        .other          _Z10maxComparePiPb,@"STO_CUDA_ENTRY STV_DEFAULT"
_Z10maxComparePiPb:
.text._Z10maxComparePiPb:
[----:B------:R-:W-:Y:S01]  /*0000*/  LDC R1, c[0x0][0x37c] ;  /* 0x0000df00ff017b82 */ /* 0x000fe20000000800 */
[----:B------:R-:W0:Y:S07]  /*0010*/  S2R R7, SR_TID.X ;  /* 0x0000000000077919 */ /* 0x000e2e0000002100 */
[----:B------:R-:W0:Y:S01]  /*0020*/  S2UR UR4, SR_CTAID.X ;  /* 0x00000000000479c3 */ /* 0x000e220000002500 */
[----:B------:R-:W1:Y:S07]  /*0030*/  S2R R2, SR_TID.Y ;  /* 0x0000000000027919 */ /* 0x000e6e0000002200 */
[----:B------:R-:W0:Y:S08]  /*0040*/  LDC R0, c[0x0][0x360] ;  /* 0x0000d800ff007b82 */ /* 0x000e300000000800 */
[----:B------:R-:W1:Y:S08]  /*0050*/  S2UR UR5, SR_CTAID.Y ;  /* 0x00000000000579c3 */ /* 0x000e700000002600 */
[----:B------:R-:W1:Y:S01]  /*0060*/  LDC R3, c[0x0][0x364] ;  /* 0x0000d900ff037b82 */ /* 0x000e620000000800 */
[----:B0-----:R-:W-:-:S02]  /*0070*/  IMAD R7, R0, UR4, R7 ;  /* 0x0000000400077c24 */ /* 0x001fc4000f8e0207 */
[----:B-1----:R-:W-:-:S05]  /*0080*/  IMAD R0, R3, UR5, R2 ;  /* 0x0000000503007c24 */ /* 0x002fca000f8e0202 */
[----:B------:R-:W-:-:S13]  /*0090*/  ISETP.NE.AND P0, PT, R7, R0, PT ;  /* 0x000000000700720c */ /* 0x000fda0003f05270 */
[----:B------:R-:W-:Y:S05]  /*00a0*/  @!P0 EXIT ;  /* 0x000000000000894d */ /* 0x000fea0003800000 */
[----:B------:R-:W0:Y:S01]  /*00b0*/  LDC.64 R4, c[0x0][0x380] ;  /* 0x0000e000ff047b82 */ /* 0x000e220000000a00 */
[----:B------:R-:W1:Y:S01]  /*00c0*/  LDCU.64 UR4, c[0x0][0x358] ;  /* 0x00006b00ff0477ac */ /* 0x000e620008000a00 */
[----:B0-----:R-:W-:-:S04]  /*00d0*/  IMAD.WIDE R2, R7, 0x4, R4 ;  /* 0x0000000407027825 */ /* 0x001fc800078e0204 */
[----:B------:R-:W-:Y:S02]  /*00e0*/  IMAD.WIDE.U32 R4, R0, 0x4, R4 ;  /* 0x0000000400047825 */ /* 0x000fe400078e0004 */
[----:B-1----:R-:W2:Y:S04]  /*00f0*/  LDG.E R2, desc[UR4][R2.64] ;  /* 0x0000000402027981 */ /* 0x002ea8000c1e1900 */
[----:B------:R-:W2:Y:S02]  /*0100*/  LDG.E R5, desc[UR4][R4.64] ;  /* 0x0000000404057981 */ /* 0x000ea4000c1e1900 */
[----:B--2---:R-:W-:-:S13]  /*0110*/  ISETP.GE.AND P0, PT, R2, R5, PT ;  /* 0x000000050200720c */ /* 0x004fda0003f06270 */
[----:B------:R-:W-:Y:S05]  /*0120*/  @P0 EXIT ;  /* 0x000000000000094d */ /* 0x000fea0003800000 */
[----:B------:R-:W0:Y:S02]  /*0130*/  LDCU.64 UR6, c[0x0][0x388] ;  /* 0x00007100ff0677ac */ /* 0x000e240008000a00 */
[----:B0-----:R-:W-:-:S04]  /*0140*/  IADD3 R2, P0, PT, R7, UR6, RZ ;  /* 0x0000000607027c10 */ /* 0x001fc8000ff1e0ff */
[----:B------:R-:W-:-:S05]  /*0150*/  LEA.HI.X.SX32 R3, R7, UR7, 0x1, P0 ;  /* 0x0000000707037c11 */ /* 0x000fca00080f0eff */
[----:B------:R-:W-:Y:S01]  /*0160*/  STG.E.U8 desc[UR4][R2.64], RZ ;  /* 0x000000ff02007986 */ /* 0x000fe2000c101104 */
[----:B------:R-:W-:Y:S05]  /*0170*/  EXIT ;  /* 0x000000000000794d */ /* 0x000fea0003800000 */
.L_x_5:
        /* <DEDUP_REMOVED lines=16> */
.L_x_11:


//--------------------- .text._Z7cudaMinPiS_PbS_S_ --------------------------
	.section	.text._Z7cudaMinPiS_PbS_S_,"ax",@progbits
	.align	128
        .global         _Z7cudaMinPiS_PbS_S_
        .type           _Z7cudaMinPiS_PbS_S_,@function
        .size           _Z7cudaMinPiS_PbS_S_,(.L_x_12 - _Z7cudaMinPiS_PbS_S_)
        .other          _Z7cudaMinPiS_PbS_S_,@"STO_CUDA_ENTRY STV_DEFAULT"
_Z7cudaMinPiS_PbS_S_:
.text._Z7cudaMinPiS_PbS_S_:
[----:B------:R-:W-:Y:S08]  /*0000*/  LDC R1, c[0x0][0x37c] ;  /* 0x0000df00ff017b82 */ /* 0x000ff00000000800 */
[----:B------:R-:W0:Y:S01]  /*0010*/  S2UR UR8, SR_CTAID.X ;  /* 0x00000000000879c3 */ /* 0x000e220000002500 */
[----:B------:R-:W0:Y:S01]  /*0020*/  LDCU.64 UR4, c[0x0][0x390] ;  /* 0x00007200ff0477ac */ /* 0x000e220008000a00 */
[----:B------:R-:W1:Y:S01]  /*0030*/  LDCU.64 UR6, c[0x0][0x358] ;  /* 0x00006b00ff0677ac */ /* 0x000e620008000a00 */
[----:B0-----:R-:W-:-:S04]  /*0040*/  UIADD3 UR4, UP0, UPT, UR8, UR4, URZ ;  /* 0x0000000408047290 */ /* 0x001fc8000ff1e0ff */
[----:B------:R-:W-:Y:S02]  /*0050*/  UIADD3.X UR5, UPT, UPT, URZ, UR5, URZ, UP0, !UPT ;  /* 0x00000005ff057290 */ /* 0x000fe400087fe4ff */
[----:B------:R-:W-:-:S04]  /*0060*/  IMAD.U32 R2, RZ, RZ, UR4 ;  /* 0x00000004ff027e24 */ /* 0x000fc8000f8e00ff */
[----:B------:R-:W-:-:S05]  /*0070*/  MOV R3, UR5 ;  /* 0x0000000500037c02 */ /* 0x000fca0008000f00 */
[----:B-1----:R-:W2:Y:S02]  /*0080*/  LDG.E.U8 R2, desc[UR6][R2.64] ;  /* 0x0000000602027981 */ /* 0x002ea4000c1e1100 */
[----:B--2---:R-:W-:-:S13]  /*0090*/  ISETP.NE.AND P0, PT, R2, RZ, PT ;  /* 0x000000ff0200720c */ /* 0x004fda0003f05270 */
[----:B------:R-:W-:Y:S05]  /*00a0*/  @!P0 EXIT ;  /* 0x000000000000894d */ /* 0x000fea0003800000 */
[----:B------:R-:W0:Y:S08]  /*00b0*/  LDC.64 R2, c[0x0][0x3a0] ;  /* 0x0000e800ff027b82 */ /* 0x000e300000000a00 */
[----:B------:R-:W1:Y:S08]  /*00c0*/  LDC.64 R4, c[0x0][0x388] ;  /* 0x0000e200ff047b82 */ /* 0x000e700000000a00 */
[----:B------:R-:W2:Y:S01]  /*00d0*/  LDC.64 R6, c[0x0][0x380] ;  /* 0x0000e000ff067b82 */ /* 0x000ea20000000a00 */
[----:B0-----:R-:W3:Y:S04]  /*00e0*/  LDG.E R2, desc[UR6][R2.64] ;  /* 0x0000000602027981 */ /* 0x001ee8000c1e1900 */
[----:B-1----:R-:W3:Y:S02]  /*00f0*/  LDG.E R5, desc[UR6][R4.64] ;  /* 0x0000000604057981 */ /* 0x002ee4000c1e1900 */
[----:B---3--:R-:W-:-:S05]  /*0100*/  IADD3 R9, PT, PT, R5, UR8, R2 ;  /* 0x0000000805097c10 */ /* 0x008fca000fffe002 */
[----:B--2---:R-:W-:-:S06]  /*0110*/  IMAD.WIDE R6, R9, 0x4, R6 ;  /* 0x0000000409067825 */ /* 0x004fcc00078e0206 */
[----:B------:R-:W2:Y:S01]  /*0120*/  LDG.E R7, desc[UR6][R6.64] ;  /* 0x0000000606077981 */ /* 0x000ea2000c1e1900 */
[----:B------:R-:W2:Y:S03]  /*0130*/  LDC.64 R8, c[0x0][0x398] ;  /* 0x0000e600ff087b82 */ /* 0x000ea60000000a00 */
[----:B--2---:R-:W-:Y:S01]  /*0140*/  STG.E desc[UR6][R8.64], R7 ;  /* 0x0000000708007986 */ /* 0x004fe2000c101906 */
[----:B------:R-:W-:Y:S05]  /*0150*/  EXIT ;  /* 0x000000000000794d */ /* 0x000fea0003800000 */
.L_x_6:
        /* <DEDUP_REMOVED lines=10> */
.L_x_12:


//--------------------- .text._Z10minComparePiS_PbS_ --------------------------
	.section	.text._Z10minComparePiS_PbS_,"ax",@progbits
	.align	128
        .global         _Z10minComparePiS_PbS_
        .type           _Z10minComparePiS_PbS_,@function
        .size           _Z10minComparePiS_PbS_,(.L_x_13 - _Z10minComparePiS_PbS_)
        .other          _Z10minComparePiS_PbS_,@"STO_CUDA_ENTRY STV_DEFAULT"
_Z10minComparePiS_PbS_:
.text._Z10minComparePiS_PbS_:
[----:B------:R-:W-:Y:S08]  /*0000*/  LDC R1, c[0x0][0x37c] ;  /* 0x0000df00ff017b82 */ /* 0x000ff00000000800 */
[----:B------:R-:W0:Y:S01]  /*0010*/  LDC.64 R2, c[0x0][0x398] ;  /* 0x0000e600ff027b82 */ /* 0x000e220000000a00 */
[----:B------:R-:W0:Y:S07]  /*0020*/  LDCU.64 UR4, c[0x0][0x358] ;  /* 0x00006b00ff0477ac */ /* 0x000e2e0008000a00 */
[----:B------:R-:W1:Y:S01]  /*0030*/  LDC.64 R4, c[0x0][0x388] ;  /* 0x0000e200ff047b82 */ /* 0x000e620000000a00 */
[----:B0-----:R0:W5:Y:S04]  /*0040*/  LDG.E R0, desc[UR4][R2.64] ;  /* 0x0000000402007981 */ /* 0x001168000c1e1900 */
[----:B-1----:R0:W5:Y:S03]  /*0050*/  LDG.E R7, desc[UR4][R4.64] ;  /* 0x0000000404077981 */ /* 0x002166000c1e1900 */
[----:B------:R-:W1:Y:S01]  /*0060*/  S2UR UR6, SR_CTAID.X ;  /* 0x00000000000679c3 */ /* 0x000e620000002500 */
[----:B------:R-:W1:Y:S01]  /*0070*/  S2R R6, SR_TID.X ;  /* 0x0000000000067919 */ /* 0x000e620000002100 */
[----:B------:R-:W2:Y:S06]  /*0080*/  S2R R8, SR_TID.Y ;  /* 0x0000000000087919 */ /* 0x000eac0000002200 */
[----:B------:R-:W1:Y:S08]  /*0090*/  LDC R9, c[0x0][0x360] ;  /* 0x0000d800ff097b82 */ /* 0x000e700000000800 */
[----:B------:R-:W2:Y:S08]  /*00a0*/  S2UR UR7, SR_CTAID.Y ;  /* 0x00000000000779c3 */ /* 0x000eb00000002600 */
[----:B------:R-:W2:Y:S01]  /*00b0*/  LDC R11, c[0x0][0x364] ;  /* 0x0000d900ff0b7b82 */ /* 0x000ea20000000800 */
[----:B-1----:R-:W-:-:S02]  /*00c0*/  IMAD R6, R9, UR6, R6 ;  /* 0x0000000609067c24 */ /* 0x002fc4000f8e0206 */
[----:B--2---:R-:W-:-:S05]  /*00d0*/  IMAD R9, R11, UR7, R8 ;  /* 0x000000070b097c24 */ /* 0x004fca000f8e0208 */
[----:B------:R-:W-:-:S13]  /*00e0*/  ISETP.NE.AND P0, PT, R6, R9, PT ;  /* 0x000000090600720c */ /* 0x000fda0003f05270 */
[----:B0-----:R-:W-:Y:S05]  /*00f0*/  @!P0 EXIT ;  /* 0x000000000000894d */ /* 0x001fea0003800000 */
[----:B------:R-:W0:Y:S01]  /*0100*/  LDC.64 R2, c[0x0][0x380] ;  /* 0x0000e000ff027b82 */ /* 0x000e220000000a00 */
[----:B-----5:R-:W-:-:S05]  /*0110*/  IADD3 R5, PT, PT, R7, R0, R9 ;  /* 0x0000000007057210 */ /* 0x020fca0007ffe009 */
[----:B0-----:R-:W-:-:S05]  /*0120*/  IMAD.WIDE R4, R5, 0x4, R2 ;  /* 0x0000000405047825 */ /* 0x001fca00078e0202 */
[----:B------:R-:W2:Y:S01]  /*0130*/  LDG.E R9, desc[UR4][R4.64] ;  /* 0x0000000404097981 */ /* 0x000ea2000c1e1900 */
[----:B------:R-:W-:-:S05]  /*0140*/  IADD3 R7, PT, PT, R7, R0, R6 ;  /* 0x0000000007077210 */ /* 0x000fca0007ffe006 */
[----:B------:R-:W-:Y:S01]  /*0150*/  IMAD.WIDE R2, R7, 0x4, R2 ;  /* 0x0000000407027825 */ /* 0x000fe200078e0202 */
[----:B--2---:R-:W-:-:S13]  /*0160*/  ISETP.NE.AND P0, PT, R9, RZ, PT ;  /* 0x000000ff0900720c */ /* 0x004fda0003f05270 */
[----:B------:R-:W-:Y:S05]  /*0170*/  @!P0 EXIT ;  /* 0x000000000000894d */ /* 0x000fea0003800000 */
[----:B------:R-:W2:Y:S02]  /*0180*/  LDG.E R2, desc[UR4][R2.64] ;  /* 0x0000000402027981 */ /* 0x000ea4000c1e1900 */
[----:B--2---:R-:W-:-:S13]  /*0190*/  ISETP.NE.AND P0, PT, R2, RZ, PT ;  /* 0x000000ff0200720c */ /* 0x004fda0003f05270 */
[----:B------:R-:W0:Y:S02]  /*01a0*/  @!P0 LDC.64 R4, c[0x0][0x390] ;  /* 0x0000e400ff048b82 */ /* 0x000e240000000a00 */
[----:B0-----:R-:W-:-:S04]  /*01b0*/  @!P0 IADD3 R4, P1, PT, R6, R4, RZ ;  /* 0x0000000406048210 */ /* 0x001fc80007f3e0ff */
[----:B------:R-:W-:-:S05]  /*01c0*/  @!P0 LEA.HI.X.SX32 R5, R6, R5, 0x1, P1 ;  /* 0x0000000506058211 */ /* 0x000fca00008f0eff */
[----:B------:R0:W-:Y:S01]  /*01d0*/  @!P0 STG.E.U8 desc[UR4][R4.64], RZ ;  /* 0x000000ff04008986 */ /* 0x0001e2000c101104 */
[----:B------:R-:W-:Y:S05]  /*01e0*/  @!P0 EXIT ;  /* 0x000000000000894d */ /* 0x000fea0003800000 */
[----:B------:R-:W-:-:S13]  /*01f0*/  ISETP.GT.AND P0, PT, R2, R9, PT ;  /* 0x000000090200720c */ /* 0x000fda0003f04270 */
[----:B------:R-:W-:Y:S05]  /*0200*/  @!P0 EXIT ;  /* 0x000000000000894d */ /* 0x000fea0003800000 */
[----:B------:R-:W1:Y:S02]  /*0210*/  LDCU.64 UR6, c[0x0][0x390] ;  /* 0x00007200ff0677ac */ /* 0x000e640008000a00 */
[----:B-1----:R-:W-:-:S04]  /*0220*/  IADD3 R2, P0, PT, R6, UR6, RZ ;  /* 0x0000000606027c10 */ /* 0x002fc8000ff1e0ff */
[----:B------:R-:W-:-:S05]  /*0230*/  LEA.HI.X.SX32 R3, R6, UR7, 0x1, P0 ;  /* 0x0000000706037c11 */ /* 0x000fca00080f0eff */
[----:B------:R-:W-:Y:S01]  /*0240*/  STG.E.U8 desc[UR4][R2.64], RZ ;  /* 0x000000ff02007986 */ /* 0x000fe2000c101104 */
[----:B------:R-:W-:Y:S05]  /*0250*/  EXIT ;  /* 0x000000000000794d */ /* 0x000fea0003800000 */
.L_x_7:
        /* <DEDUP_REMOVED lines=10> */
.L_x_13:


//--------------------- .nv.shared.reserved.0     --------------------------
	.section	.nv.shared.reserved.0,"aw",@nobits
	.weak		__nv_reservedSMEM_offset_0_alias
	.size		__nv_reservedSMEM_offset_0_alias, 0, 64
	.other		__nv_reservedSMEM_offset_0_alias,@"STO_CUDA_RESERVED_SHARED STV_DEFAULT"
__nv_reservedSMEM_offset_0_alias:
	.zero		0
	.zero		64


//--------------------- .nv.constant0._Z10fillColumnPiS_S_S_ --------------------------
	.section	.nv.constant0._Z10fillColumnPiS_S_S_,"a",@progbits
	.sectionflags	@""
	.align	4
.nv.constant0._Z10fillColumnPiS_S_S_:
	.zero		928


//--------------------- .nv.constant0._Z12cudaBoolFillPbi --------------------------
	.section	.nv.constant0._Z12cudaBoolFillPbi,"a",@progbits
	.sectionflags	@""
	.align	4
.nv.constant0._Z12cudaBoolFillPbi:
	.zero		908


//--------------------- .nv.constant0._Z7cudaMaxPiPbS_ --------------------------
	.section	.nv.constant0._Z7cudaMaxPiPbS_,"a",@progbits
	.sectionflags	@""
	.align	4
.nv.constant0._Z7cudaMaxPiPbS_:
	.zero		920


//--------------------- .nv.constant0._Z10maxComparePiPb --------------------------
	.section	.nv.constant0._Z10maxComparePiPb,"a",@progbits
	.sectionflags	@""
	.align	4
.nv.constant0._Z10maxComparePiPb:
	.zero		912


//--------------------- .nv.constant0._Z7cudaMinPiS_PbS_S_ --------------------------
	.section	.nv.constant0._Z7cudaMinPiS_PbS_S_,"a",@progbits
	.sectionflags	@""
	.align	4
.nv.constant0._Z7cudaMinPiS_PbS_S_:
	.zero		936


//--------------------- .nv.constant0._Z10minComparePiS_PbS_ --------------------------
	.section	.nv.constant0._Z10minComparePiS_PbS_,"a",@progbits
	.sectionflags	@""
	.align	4
.nv.constant0._Z10minComparePiS_PbS_:
	.zero		928


//--------------------- SYMBOLS --------------------------

	.type		.nv.reservedSmem.offset0,@object
	.size		.nv.reservedSmem.offset0,0x4
